	.headerflags	@"EF_CUDA_TEXMODE_UNIFIED EF_CUDA_64BIT_ADDRESS EF_CUDA_ACCELERATORS EF_CUDA_SM90 EF_CUDA_VIRTUAL_SM(EF_CUDA_SM90)"
	.elftype	@"ET_EXEC"


//--------------------- .nv.info                  --------------------------
	.section	.nv.info,"",@"SHT_CUDA_INFO"
	.align	4


	//----- nvinfo : EIATTR_REGCOUNT
	.align		4
        /*0000*/ 	.byte	0x04, 0x2f
        /*0002*/ 	.short	(.L_1 - .L_0)
	.align		4
.L_0:
        /*0004*/ 	.word	index@(triton_poi_fused__to_copy_41)
        /*0008*/ 	.word	0x00000009


	//----- nvinfo : EIATTR_MIN_STACK_SIZE
	.align		4
.L_1:
        /*000c*/ 	.byte	0x04, 0x12
        /*000e*/ 	.short	(.L_3 - .L_2)
	.align		4
.L_2:
        /*0010*/ 	.word	index@(triton_poi_fused__to_copy_41)
        /*0014*/ 	.word	0x00000000


	//----- nvinfo : EIATTR_FRAME_SIZE
	.align		4
.L_3:
        /*0018*/ 	.byte	0x04, 0x11
        /*001a*/ 	.short	(.L_5 - .L_4)
	.align		4
.L_4:
        /*001c*/ 	.word	index@(triton_poi_fused__to_copy_41)
        /*0020*/ 	.word	0x00000000


	//----- nvinfo : EIATTR_MIN_STACK_SIZE
	.align		4
.L_5:
        /*0024*/ 	.byte	0x04, 0x12
        /*0026*/ 	.short	(.L_7 - .L_6)
	.align		4
.L_6:
        /*0028*/ 	.word	index@(triton_poi_fused__to_copy_41)
        /*002c*/ 	.word	0x00000000
.L_7:


//--------------------- .nv.info.triton_poi_fused__to_copy_41 --------------------------
	.section	.nv.info.triton_poi_fused__to_copy_41,"",@"SHT_CUDA_INFO"
	.sectionflags	@""
	.align	4


	//----- nvinfo : EIATTR_CUDA_API_VERSION
	.align		4
        /*0000*/ 	.byte	0x04, 0x37
        /*0002*/ 	.short	(.L_9 - .L_8)
.L_8:
        /*0004*/ 	.word	0x0000007c


	//----- nvinfo : EIATTR_KPARAM_INFO
	.align		4
.L_9:
        /*0008*/ 	.byte	0x04, 0x17
        /*000a*/ 	.short	(.L_11 - .L_10)
.L_10:
        /*000c*/ 	.word	0x00000000
        /*0010*/ 	.short	0x0001
        /*0012*/ 	.short	0x0008
        /*0014*/ 	.byte	0x00, 0xf0, 0x11, 0x00


	//----- nvinfo : EIATTR_KPARAM_INFO
	.align		4
.L_11:
        /*0018*/ 	.byte	0x04, 0x17
        /*001a*/ 	.short	(.L_13 - .L_12)
.L_12:
        /*001c*/ 	.word	0x00000000
        /*0020*/ 	.short	0x0000
        /*0022*/ 	.short	0x0000
        /*0024*/ 	.byte	0x00, 0xf4, 0x21, 0x00


	//----- nvinfo : EIATTR_SPARSE_MMA_MASK
	.align		4
.L_13:
        /*0028*/ 	.byte	0x03, 0x50
        /*002a*/ 	.short	0x0000


	//----- nvinfo : EIATTR_MAXREG_COUNT
	.align		4
        /*002c*/ 	.byte	0x03, 0x1b
        /*002e*/ 	.short	0x00ff


	//----- nvinfo : EIATTR_EXIT_INSTR_OFFSETS
	.align		4
        /*0030*/ 	.byte	0x04, 0x1c
        /*0032*/ 	.short	(.L_15 - .L_14)


	//   ....[0]....
.L_14:
        /*0034*/ 	.word	0x000000e0


	//   ....[1]....
        /*0038*/ 	.word	0x00000110


	//----- nvinfo : EIATTR_REQNTID
	.align		4
.L_15:
        /*003c*/ 	.byte	0x04, 0x10
        /*003e*/ 	.short	(.L_17 - .L_16)
.L_16:
        /*0040*/ 	.word	0x00000020
        /*0044*/ 	.word	0x00000001
        /*0048*/ 	.word	0x00000001


	//----- nvinfo : EIATTR_CBANK_PARAM_SIZE
	.align		4
.L_17:
        /*004c*/ 	.byte	0x03, 0x19
        /*004e*/ 	.short	0x000c


	//----- nvinfo : EIATTR_PARAM_CBANK
	.align		4
        /*0050*/ 	.byte	0x04, 0x0a
        /*0052*/ 	.short	(.L_19 - .L_18)
	.align		4
.L_18:
        /*0054*/ 	.word	index@(.nv.constant0.triton_poi_fused__to_copy_41)
        /*0058*/ 	.short	0x0210
        /*005a*/ 	.short	0x000c


	//----- nvinfo : EIATTR_SW_WAR
	.align		4
.L_19:
        /*005c*/ 	.byte	0x04, 0x36
        /*005e*/ 	.short	(.L_21 - .L_20)
.L_20:
        /*0060*/ 	.word	0x00000008
.L_21:


//--------------------- .nv.callgraph             --------------------------
	.section	.nv.callgraph,"",@"SHT_CUDA_CALLGRAPH"
	.align	4
	.sectionentsize	8
	.align		4
        /*0000*/ 	.word	0x00000000
	.align		4
        /*0004*/ 	.word	0xffffffff
	.align		4
        /*0008*/ 	.word	0x00000000
	.align		4
        /*000c*/ 	.word	0xfffffffe
	.align		4
        /*0010*/ 	.word	0x00000000
	.align		4
        /*0014*/ 	.word	0xfffffffd
	.align		4
        /*0018*/ 	.word	0x00000000
	.align		4
        /*001c*/ 	.word	0xfffffffc


//--------------------- .text.triton_poi_fused__to_copy_41 --------------------------
	.section	.text.triton_poi_fused__to_copy_41,"ax",@progbits
	.align	128
        .global         triton_poi_fused__to_copy_41
        .type           triton_poi_fused__to_copy_41,@function
        .size           triton_poi_fused__to_copy_41,(.L_x_1 - triton_poi_fused__to_copy_41)
        .other          triton_poi_fused__to_copy_41,@"STO_CUDA_ENTRY STV_DEFAULT"
triton_poi_fused__to_copy_41:
.text.triton_poi_fused__to_copy_41:
[----:B------:R-:W0:Y:S02]  /*0000*/  LDC R1, c[0x0][0x28] ;  /* 0x00000a00ff017b82 */ /* 0x000e240000000800 */
[----:B------:R-:W1:Y:S01]  /*0010*/  S2R R6, SR_TID.X ;  /* 0x0000000000067919 */ /* 0x000e620000002100 */
[----:B------:R-:W2:Y:S01]  /*0020*/  LDC.64 R2, c[0x0][0x210] ;  /* 0x00008400ff027b82 */ /* 0x000ea20000000a00 */
[----:B------:R-:W3:Y:S01]  /*0030*/  S2R R5, SR_CTAID.X ;  /* 0x0000000000057919 */ /* 0x000ee20000002500 */
[C---:B-1----:R-:W-:Y:S02]  /*0040*/  LOP3.LUT R0, R6.reuse, 0x3, RZ, 0xc0, !PT ;  /* 0x0000000306007812 */ /* 0x042fe400078ec0ff */
[----:B------:R-:W-:-:S03]  /*0050*/  LOP3.LUT P0, RZ, R6, 0x1c, RZ, 0xc0, !PT ;  /* 0x0000001c06ff7812 */ /* 0x000fc6000780c0ff */
[----:B---3--:R-:W-:-:S04]  /*0060*/  IMAD R5, R5, 0x4, R0 ;  /* 0x0000000405057824 */ /* 0x008fc800078e0200 */
[C---:B--2---:R-:W-:Y:S01]  /*0070*/  IMAD.WIDE R2, R5.reuse, 0x8, R2 ;  /* 0x0000000805027825 */ /* 0x044fe200078e0202 */
[----:B------:R-:W-:Y:S02]  /*0080*/  I2FP.F32.S32 R0, R5 ;  /* 0x0000000500007245 */ /* 0x000fe40000201400 */
[----:B------:R-:W-:-:S03]  /*0090*/  ISETP.LT.AND P0, PT, R5, 0x4, !P0 ;  /* 0x000000040500780c */ /* 0x000fc60004701270 */
[----:B------:R-:W-:-:S05]  /*00a0*/  FMUL R0, R0, 0.3333333432674407959 ;  /* 0x3eaaaaab00007820 */ /* 0x000fca0000400000 */
[----:B------:R-:W-:-:S04]  /*00b0*/  FMNMX R0, RZ, R0, !PT ;  /* 0x00000000ff007209 */ /* 0x000fc80007800000 */
[----:B------:R-:W1:Y:S02]  /*00c0*/  F2I.TRUNC.NTZ R4, R0 ;  /* 0x0000000000047305 */ /* 0x000e64000020f100 */
[----:B-1----:R-:W-:Y:S01]  /*00d0*/  SHF.R.S32.HI R5, RZ, 0x1f, R4 ;  /* 0x0000001fff057819 */ /* 0x002fe20000011404 */
[----:B------:R-:W-:Y:S06]  /*00e0*/  @!P0 EXIT ;  /* 0x000000000000894d */ /* 0x000fec0003800000 */
[----:B------:R-:W-:Y:S02]  /*00f0*/  ULDC.64 UR4, c[0x0][0x208] ;  /* 0x0000820000047ab9 */ /* 0x000fe40000000a00 */
[----:B------:R-:W-:Y:S01]  /*0100*/  STG.E.64 desc[UR4][R2.64], R4 ;  /* 0x0000000402007986 */ /* 0x000fe2000c101b04 */
[----:B------:R-:W-:Y:S05]  /*0110*/  EXIT ;  /* 0x000000000000794d */ /* 0x000fea0003800000 */
.L_x_0:
[----:B------:R-:W-:-:S00]  /*0120*/  BRA `(.L_x_0) ;  /* 0xfffffffc00fc7947 */ /* 0x000fc0000383ffff */
[----:B------:R-:W-:-:S00]  /*0130*/  NOP ;  /* 0x0000000000007918 */ /* 0x000fc00000000000 */
        /* <DEDUP_REMOVED lines=12> */
.L_x_1:


//--------------------- .nv.constant0.triton_poi_fused__to_copy_41 --------------------------
	.section	.nv.constant0.triton_poi_fused__to_copy_41,"a",@progbits
	.sectionflags	@""
	.align	4
.nv.constant0.triton_poi_fused__to_copy_41:
	.zero		540
